	.headerflags	@"EF_CUDA_TEXMODE_UNIFIED EF_CUDA_64BIT_ADDRESS EF_CUDA_ACCELERATORS EF_CUDA_SM90 EF_CUDA_VIRTUAL_SM(EF_CUDA_SM90)"
	.elftype	@"ET_EXEC"


//--------------------- .nv.info                  --------------------------
	.section	.nv.info,"",@"SHT_CUDA_INFO"
	.align	4


	//----- nvinfo : EIATTR_REGCOUNT
	.align		4
        /*0000*/ 	.byte	0x04, 0x2f
        /*0002*/ 	.short	(.L_1 - .L_0)
	.align		4
.L_0:
        /*0004*/ 	.word	index@(triton_poi_fused_2)
        /*0008*/ 	.word	0x0000001e


	//----- nvinfo : EIATTR_MIN_STACK_SIZE
	.align		4
.L_1:
        /*000c*/ 	.byte	0x04, 0x12
        /*000e*/ 	.short	(.L_3 - .L_2)
	.align		4
.L_2:
        /*0010*/ 	.word	index@(triton_poi_fused_2)
        /*0014*/ 	.word	0x00000000


	//----- nvinfo : EIATTR_FRAME_SIZE
	.align		4
.L_3:
        /*0018*/ 	.byte	0x04, 0x11
        /*001a*/ 	.short	(.L_5 - .L_4)
	.align		4
.L_4:
        /*001c*/ 	.word	index@(triton_poi_fused_2)
        /*0020*/ 	.word	0x00000000


	//----- nvinfo : EIATTR_MIN_STACK_SIZE
	.align		4
.L_5:
        /*0024*/ 	.byte	0x04, 0x12
        /*0026*/ 	.short	(.L_7 - .L_6)
	.align		4
.L_6:
        /*0028*/ 	.word	index@(triton_poi_fused_2)
        /*002c*/ 	.word	0x00000000
.L_7:


//--------------------- .nv.info.triton_poi_fused_2 --------------------------
	.section	.nv.info.triton_poi_fused_2,"",@"SHT_CUDA_INFO"
	.sectionflags	@""
	.align	4


	//----- nvinfo : EIATTR_CUDA_API_VERSION
	.align		4
        /*0000*/ 	.byte	0x04, 0x37
        /*0002*/ 	.short	(.L_9 - .L_8)
.L_8:
        /*0004*/ 	.word	0x0000007c


	//----- nvinfo : EIATTR_KPARAM_INFO
	.align		4
.L_9:
        /*0008*/ 	.byte	0x04, 0x17
        /*000a*/ 	.short	(.L_11 - .L_10)
.L_10:
        /*000c*/ 	.word	0x00000000
        /*0010*/ 	.short	0x0003
        /*0012*/ 	.short	0x0014
        /*0014*/ 	.byte	0x00, 0xf0, 0x11, 0x00


	//----- nvinfo : EIATTR_KPARAM_INFO
	.align		4
.L_11:
        /*0018*/ 	.byte	0x04, 0x17
        /*001a*/ 	.short	(.L_13 - .L_12)
.L_12:
        /*001c*/ 	.word	0x00000000
        /*0020*/ 	.short	0x0002
        /*0022*/ 	.short	0x0010
        /*0024*/ 	.byte	0x00, 0xf0, 0x11, 0x00


	//----- nvinfo : EIATTR_KPARAM_INFO
	.align		4
.L_13:
        /*0028*/ 	.byte	0x04, 0x17
        /*002a*/ 	.short	(.L_15 - .L_14)
.L_14:
        /*002c*/ 	.word	0x00000000
        /*0030*/ 	.short	0x0001
        /*0032*/ 	.short	0x0008
        /*0034*/ 	.byte	0x00, 0xf4, 0x21, 0x00


	//----- nvinfo : EIATTR_KPARAM_INFO
	.align		4
.L_15:
        /*0038*/ 	.byte	0x04, 0x17
        /*003a*/ 	.short	(.L_17 - .L_16)
.L_16:
        /*003c*/ 	.word	0x00000000
        /*0040*/ 	.short	0x0000
        /*0042*/ 	.short	0x0000
        /*0044*/ 	.byte	0x00, 0xf4, 0x21, 0x00


	//----- nvinfo : EIATTR_SPARSE_MMA_MASK
	.align		4
.L_17:
        /*0048*/ 	.byte	0x03, 0x50
        /*004a*/ 	.short	0x0000


	//----- nvinfo : EIATTR_MAXREG_COUNT
	.align		4
        /*004c*/ 	.byte	0x03, 0x1b
        /*004e*/ 	.short	0x00ff


	//----- nvinfo : EIATTR_EXIT_INSTR_OFFSETS
	.align		4
        /*0050*/ 	.byte	0x04, 0x1c
        /*0052*/ 	.short	(.L_19 - .L_18)


	//   ....[0]....
.L_18:
        /*0054*/ 	.word	0x000006d0


	//   ....[1]....
        /*0058*/ 	.word	0x00000720


	//----- nvinfo : EIATTR_REQNTID
	.align		4
.L_19:
        /*005c*/ 	.byte	0x04, 0x10
        /*005e*/ 	.short	(.L_21 - .L_20)
.L_20:
        /*0060*/ 	.word	0x00000080
        /*0064*/ 	.word	0x00000001
        /*0068*/ 	.word	0x00000001


	//----- nvinfo : EIATTR_CBANK_PARAM_SIZE
	.align		4
.L_21:
        /*006c*/ 	.byte	0x03, 0x19
        /*006e*/ 	.short	0x0018


	//----- nvinfo : EIATTR_PARAM_CBANK
	.align		4
        /*0070*/ 	.byte	0x04, 0x0a
        /*0072*/ 	.short	(.L_23 - .L_22)
	.align		4
.L_22:
        /*0074*/ 	.word	index@(.nv.constant0.triton_poi_fused_2)
        /*0078*/ 	.short	0x0210
        /*007a*/ 	.short	0x0018


	//----- nvinfo : EIATTR_SW_WAR
	.align		4
.L_23:
        /*007c*/ 	.byte	0x04, 0x36
        /*007e*/ 	.short	(.L_25 - .L_24)
.L_24:
        /*0080*/ 	.word	0x00000008
.L_25:


//--------------------- .nv.callgraph             --------------------------
	.section	.nv.callgraph,"",@"SHT_CUDA_CALLGRAPH"
	.align	4
	.sectionentsize	8
	.align		4
        /*0000*/ 	.word	0x00000000
	.align		4
        /*0004*/ 	.word	0xffffffff
	.align		4
        /*0008*/ 	.word	0x00000000
	.align		4
        /*000c*/ 	.word	0xfffffffe
	.align		4
        /*0010*/ 	.word	0x00000000
	.align		4
        /*0014*/ 	.word	0xfffffffd
	.align		4
        /*0018*/ 	.word	0x00000000
	.align		4
        /*001c*/ 	.word	0xfffffffc


//--------------------- .text.triton_poi_fused_2  --------------------------
	.section	.text.triton_poi_fused_2,"ax",@progbits
	.sectionflags	@"SHF_BARRIERS=1"
	.align	128
        .global         triton_poi_fused_2
        .type           triton_poi_fused_2,@function
        .size           triton_poi_fused_2,(.L_x_1 - triton_poi_fused_2)
        .other          triton_poi_fused_2,@"STO_CUDA_ENTRY STV_DEFAULT"
triton_poi_fused_2:
.text.triton_poi_fused_2:
[----:B------:R-:W0:Y:S01]  /*0000*/  LDC R1, c[0x0][0x28] ;  /* 0x00000a00ff017b82 */ /* 0x000e220000000800 */
[----:B------:R-:W1:Y:S07]  /*0010*/  S2R R15, SR_TID.X ;  /* 0x00000000000f7919 */ /* 0x000e6e0000002100 */
[----:B------:R-:W2:Y:S01]  /*0020*/  LDC.64 R16, c[0x0][0x210] ;  /* 0x00008400ff107b82 */ /* 0x000ea20000000a00 */
[----:B------:R-:W-:Y:S01]  /*0030*/  IMAD.MOV.U32 R19, RZ, RZ, RZ ;  /* 0x000000ffff137224 */ /* 0x000fe200078e00ff */
[----:B------:R-:W-:Y:S01]  /*0040*/  ULDC.64 UR6, c[0x0][0x208] ;  /* 0x0000820000067ab9 */ /* 0x000fe20000000a00 */
[----:B------:R-:W3:Y:S01]  /*0050*/  S2R R2, SR_CTAID.X ;  /* 0x0000000000027919 */ /* 0x000ee20000002500 */
[----:B------:R-:W4:Y:S01]  /*0060*/  S2R R14, SR_CTAID.Y ;  /* 0x00000000000e7919 */ /* 0x000f220000002600 */
[----:B-1----:R-:W-:-:S02]  /*0070*/  LOP3.LUT R0, R15, 0x40, RZ, 0xc0, !PT ;  /* 0x000000400f007812 */ /* 0x002fc400078ec0ff */
[----:B------:R-:W-:Y:S02]  /*0080*/  SHF.R.U32.HI R18, RZ, 0x2, R15 ;  /* 0x00000002ff127819 */ /* 0x000fe4000001160f */
[----:B------:R-:W-:Y:S01]  /*0090*/  SHF.R.U32.HI R3, RZ, 0x2, R0 ;  /* 0x00000002ff037819 */ /* 0x000fe20000011600 */
[----:B---3--:R-:W-:Y:S01]  /*00a0*/  IMAD.SHL.U32 R0, R2, 0x4, RZ ;  /* 0x0000000402007824 */ /* 0x008fe200078e00ff */
[----:B------:R-:W-:Y:S01]  /*00b0*/  SGXT.U32 R18, R18, 0x4 ;  /* 0x000000041212781a */ /* 0x000fe20000000000 */
[----:B----4-:R-:W-:-:S03]  /*00c0*/  IMAD.SHL.U32 R5, R14, 0x100, RZ ;  /* 0x000001000e057824 */ /* 0x010fc600078e00ff */
[----:B------:R-:W-:Y:S02]  /*00d0*/  LOP3.LUT R18, R18, R3, RZ, 0xfc, !PT ;  /* 0x0000000312127212 */ /* 0x000fe400078efcff */
[----:B------:R-:W-:Y:S02]  /*00e0*/  LOP3.LUT R3, R0, 0x3, R15, 0xf8, !PT ;  /* 0x0000000300037812 */ /* 0x000fe400078ef80f */
[----:B------:R-:W-:Y:S02]  /*00f0*/  LOP3.LUT R2, R5, R18, RZ, 0xfc, !PT ;  /* 0x0000001205027212 */ /* 0x000fe400078efcff */
[----:B------:R-:W-:Y:S02]  /*0100*/  ISETP.GE.AND P0, PT, R3, 0x3, PT ;  /* 0x000000030300780c */ /* 0x000fe40003f06270 */
[----:B------:R-:W-:Y:S01]  /*0110*/  LOP3.LUT R4, R5, 0x20, R18, 0xfe, !PT ;  /* 0x0000002005047812 */ /* 0x000fe200078efe12 */
[C---:B------:R-:W-:Y:S01]  /*0120*/  IMAD R7, R2.reuse, 0x3, R3 ;  /* 0x0000000302077824 */ /* 0x040fe200078e0203 */
[----:B------:R-:W-:-:S02]  /*0130*/  ISETP.LT.AND P1, PT, R2, 0x100, !P0 ;  /* 0x000001000200780c */ /* 0x000fc40004721270 */
[----:B------:R-:W-:Y:S01]  /*0140*/  ISETP.LT.AND P2, PT, R4, 0x100, !P0 ;  /* 0x000001000400780c */ /* 0x000fe20004741270 */
[----:B------:R-:W-:Y:S01]  /*0150*/  VIADD R3, R7, 0x60 ;  /* 0x0000006007037836 */ /* 0x000fe20000000000 */
[----:B------:R-:W-:Y:S02]  /*0160*/  LOP3.LUT R2, R5, 0x40, R18, 0xfe, !PT ;  /* 0x0000004005027812 */ /* 0x000fe400078efe12 */
[----:B------:R-:W-:Y:S02]  /*0170*/  LOP3.LUT R4, R5, 0x60, R18, 0xfe, !PT ;  /* 0x0000006005047812 */ /* 0x000fe400078efe12 */
[----:B------:R-:W-:Y:S02]  /*0180*/  LOP3.LUT R6, R5, 0x80, R18, 0xfe, !PT ;  /* 0x0000008005067812 */ /* 0x000fe400078efe12 */
[----:B------:R-:W-:Y:S01]  /*0190*/  ISETP.LT.AND P6, PT, R2, 0x100, !P0 ;  /* 0x000001000200780c */ /* 0x000fe200047c1270 */
[----:B--2---:R-:W-:Y:S01]  /*01a0*/  IMAD.WIDE R2, R3, 0x4, R16 ;  /* 0x0000000403027825 */ /* 0x004fe200078e0210 */
[----:B------:R-:W-:-:S02]  /*01b0*/  ISETP.LT.AND P5, PT, R4, 0x100, !P0 ;  /* 0x000001000400780c */ /* 0x000fc400047a1270 */
[----:B------:R-:W-:Y:S02]  /*01c0*/  ISETP.LT.AND P4, PT, R6, 0x100, !P0 ;  /* 0x000001000600780c */ /* 0x000fe40004781270 */
[----:B------:R-:W-:Y:S01]  /*01d0*/  LOP3.LUT R4, R5, 0xa0, R18, 0xfe, !PT ;  /* 0x000000a005047812 */ /* 0x000fe200078efe12 */
[----:B------:R1:W2:Y:S01]  /*01e0*/  @P2 LDG.E.EL R19, desc[UR6][R2.64] ;  /* 0x0000000602132981 */ /* 0x0002a2000c2e1900 */
[----:B------:R-:W-:Y:S02]  /*01f0*/  LOP3.LUT R6, R5, 0xc0, R18, 0xfe, !PT ;  /* 0x000000c005067812 */ /* 0x000fe400078efe12 */
[----:B------:R-:W-:Y:S01]  /*0200*/  LOP3.LUT R5, R5, 0xe0, R18, 0xfe, !PT ;  /* 0x000000e005057812 */ /* 0x000fe200078efe12 */
[C---:B------:R-:W-:Y:S01]  /*0210*/  VIADD R9, R7.reuse, 0x120 ;  /* 0x0000012007097836 */ /* 0x040fe20000000000 */
[----:B------:R-:W-:Y:S01]  /*0220*/  ISETP.LT.AND P3, PT, R4, 0x100, !P0 ;  /* 0x000001000400780c */ /* 0x000fe20004761270 */
[C---:B------:R-:W-:Y:S01]  /*0230*/  VIADD R11, R7.reuse, 0x180 ;  /* 0x00000180070b7836 */ /* 0x040fe20000000000 */
[----:B------:R-:W-:Y:S01]  /*0240*/  ISETP.LT.AND P2, PT, R6, 0x100, !P0 ;  /* 0x000001000600780c */ /* 0x000fe20004741270 */
[----:B------:R-:W-:Y:S01]  /*0250*/  VIADD R13, R7, 0x1e0 ;  /* 0x000001e0070d7836 */ /* 0x000fe20000000000 */
[----:B------:R-:W-:Y:S01]  /*0260*/  ISETP.LT.AND P0, PT, R5, 0x100, !P0 ;  /* 0x000001000500780c */ /* 0x000fe20004701270 */
[----:B------:R-:W-:-:S02]  /*0270*/  VIADD R5, R7, 0xc0 ;  /* 0x000000c007057836 */ /* 0x000fc40000000000 */
[C---:B------:R-:W-:Y:S02]  /*0280*/  VIADD R23, R7.reuse, 0x240 ;  /* 0x0000024007177836 */ /* 0x040fe40000000000 */
[C---:B------:R-:W-:Y:S02]  /*0290*/  VIADD R25, R7.reuse, 0x2a0 ;  /* 0x000002a007197836 */ /* 0x040fe40000000000 */
[----:B-1----:R-:W-:-:S04]  /*02a0*/  IMAD.WIDE R2, R7, 0x4, R16 ;  /* 0x0000000407027825 */ /* 0x002fc800078e0210 */
[----:B------:R-:W-:-:S04]  /*02b0*/  IMAD.WIDE R6, R9, 0x4, R16 ;  /* 0x0000000409067825 */ /* 0x000fc800078e0210 */
[----:B------:R-:W-:Y:S01]  /*02c0*/  IMAD.WIDE R8, R11, 0x4, R16 ;  /* 0x000000040b087825 */ /* 0x000fe200078e0210 */
[----:B------:R-:W-:-:S03]  /*02d0*/  CS2R R20, SRZ ;  /* 0x0000000000147805 */ /* 0x000fc6000001ff00 */
[----:B------:R-:W-:-:S03]  /*02e0*/  IMAD.WIDE R10, R13, 0x4, R16 ;  /* 0x000000040d0a7825 */ /* 0x000fc600078e0210 */
[----:B------:R-:W3:Y:S01]  /*02f0*/  @P5 LDG.E.EL R21, desc[UR6][R6.64] ;  /* 0x0000000606155981 */ /* 0x000ee2000c2e1900 */
[----:B------:R-:W-:-:S04]  /*0300*/  IMAD.WIDE R4, R5, 0x4, R16 ;  /* 0x0000000405047825 */ /* 0x000fc800078e0210 */
[--C-:B------:R-:W-:Y:S01]  /*0310*/  IMAD.WIDE R12, R23, 0x4, R16.reuse ;  /* 0x00000004170c7825 */ /* 0x100fe200078e0210 */
[----:B------:R-:W-:Y:S01]  /*0320*/  CS2R R22, SRZ ;  /* 0x0000000000167805 */ /* 0x000fe2000001ff00 */
[----:B------:R1:W4:Y:S02]  /*0330*/  @P6 LDG.E.EL R20, desc[UR6][R4.64] ;  /* 0x0000000604146981 */ /* 0x000324000c2e1900 */
[----:B------:R-:W-:Y:S01]  /*0340*/  IMAD.WIDE R16, R25, 0x4, R16 ;  /* 0x0000000419107825 */ /* 0x000fe200078e0210 */
[----:B------:R-:W-:Y:S02]  /*0350*/  CS2R R24, SRZ ;  /* 0x0000000000187805 */ /* 0x000fe4000001ff00 */
[----:B------:R-:W5:Y:S01]  /*0360*/  @P4 LDG.E.EL R22, desc[UR6][R8.64] ;  /* 0x0000000608164981 */ /* 0x000f62000c2e1900 */
[----:B------:R-:W-:-:S03]  /*0370*/  IMAD.MOV.U32 R26, RZ, RZ, RZ ;  /* 0x000000ffff1a7224 */ /* 0x000fc600078e00ff */
[----:B------:R-:W5:Y:S04]  /*0380*/  @P3 LDG.E.EL R24, desc[UR6][R10.64] ;  /* 0x000000060a183981 */ /* 0x000f68000c2e1900 */
[----:B------:R-:W5:Y:S04]  /*0390*/  @P2 LDG.E.EL R23, desc[UR6][R12.64] ;  /* 0x000000060c172981 */ /* 0x000f68000c2e1900 */
[----:B------:R1:W5:Y:S04]  /*03a0*/  @P1 LDG.E.EL R26, desc[UR6][R2.64] ;  /* 0x00000006021a1981 */ /* 0x000368000c2e1900 */
[----:B------:R-:W5:Y:S01]  /*03b0*/  @P0 LDG.E.EL R25, desc[UR6][R16.64] ;  /* 0x0000000610190981 */ /* 0x000f62000c2e1900 */
[----:B------:R-:W1:Y:S01]  /*03c0*/  S2R R27, SR_TID.X ;  /* 0x00000000001b7919 */ /* 0x000e620000002100 */
[----:B------:R-:W1:Y:S01]  /*03d0*/  S2UR UR5, SR_CgaCtaId ;  /* 0x00000000000579c3 */ /* 0x000e620000008800 */
[----:B------:R-:W-:-:S02]  /*03e0*/  UMOV UR4, 0x400 ;  /* 0x0000040000047882 */ /* 0x000fc40000000000 */
[----:B01----:R-:W-:Y:S01]  /*03f0*/  UPRMT UR4, UR5, 0x654, UR4 ;  /* 0x0000065405047896 */ /* 0x003fe20008000004 */
[----:B------:R-:W-:-:S05]  /*0400*/  IMAD.SHL.U32 R4, R27, 0x100, RZ ;  /* 0x000001001b047824 */ /* 0x000fca00078e00ff */
[----:B------:R-:W-:-:S04]  /*0410*/  LOP3.LUT R5, R4, 0x300, RZ, 0xc0, !PT ;  /* 0x0000030004057812 */ /* 0x000fc800078ec0ff */
[----:B------:R-:W-:Y:S02]  /*0420*/  LOP3.LUT R18, R18, R5, RZ, 0xfc, !PT ;  /* 0x0000000512127212 */ /* 0x000fe400078efcff */
[----:B------:R-:W-:-:S05]  /*0430*/  LEA.HI R5, R5, UR4, RZ, 0x1c ;  /* 0x0000000405057c11 */ /* 0x000fca000f8fe0ff */
[----:B------:R-:W-:Y:S01]  /*0440*/  IMAD R18, R18, 0x4, R5 ;  /* 0x0000000412127824 */ /* 0x000fe200078e0205 */
[----:B------:R-:W-:Y:S01]  /*0450*/  SHF.R.U32.HI R3, RZ, 0x2, R27 ;  /* 0x00000002ff037819 */ /* 0x000fe2000001161b */
[----:B------:R-:W-:-:S03]  /*0460*/  IMAD.SHL.U32 R2, R15, 0x4, RZ ;  /* 0x000000040f027824 */ /* 0x000fc600078e00ff */
[----:B------:R-:W-:Y:S02]  /*0470*/  LOP3.LUT R3, R3, 0x10, RZ, 0xc0, !PT ;  /* 0x0000001003037812 */ /* 0x000fe400078ec0ff */
[----:B------:R-:W-:-:S03]  /*0480*/  LOP3.LUT R8, R2, 0x1fc, RZ, 0xc0, !PT ;  /* 0x000001fc02087812 */ /* 0x000fc600078ec0ff */
[----:B------:R-:W-:-:S04]  /*0490*/  VIADD R3, R3, UR4 ;  /* 0x0000000403037c36 */ /* 0x000fc80008000000 */
[----:B------:R-:W-:Y:S01]  /*04a0*/  IMAD R4, R8, 0x4, R3 ;  /* 0x0000000408047824 */ /* 0x000fe200078e0203 */
[----:B------:R-:W-:-:S04]  /*04b0*/  LOP3.LUT R3, R2, 0xfc, RZ, 0xc0, !PT ;  /* 0x000000fc02037812 */ /* 0x000fc800078ec0ff */
[----:B------:R-:W-:Y:S02]  /*04c0*/  PRMT R14, R3, 0x6540, R14 ;  /* 0x00006540030e7816 */ /* 0x000fe4000000000e */
[----:B------:R-:W0:Y:S02]  /*04d0*/  LDC.64 R2, c[0x0][0x218] ;  /* 0x00008600ff027b82 */ /* 0x000e240000000a00 */
[----:B------:R-:W-:-:S04]  /*04e0*/  SHF.R.S32.HI R9, RZ, 0x1f, R14 ;  /* 0x0000001fff097819 */ /* 0x000fc8000001140e */
[----:B------:R-:W-:Y:S02]  /*04f0*/  LEA.HI R10, R9, R14, RZ, 0x4 ;  /* 0x0000000e090a7211 */ /* 0x000fe400078f20ff */
[----:B------:R-:W-:Y:S02]  /*0500*/  SHF.R.U32.HI R9, RZ, 0x6, R15 ;  /* 0x00000006ff097819 */ /* 0x000fe4000001160f */
[----:B------:R-:W-:Y:S02]  /*0510*/  LOP3.LUT R11, R10, 0xfffffff0, RZ, 0xc0, !PT ;  /* 0xfffffff00a0b7812 */ /* 0x000fe400078ec0ff */
[----:B------:R-:W-:Y:S02]  /*0520*/  SGXT.U32 R9, R9, 0x1 ;  /* 0x000000010909781a */ /* 0x000fe40000000000 */
[----:B------:R-:W-:Y:S02]  /*0530*/  SHF.R.S32.HI R10, RZ, 0x4, R10 ;  /* 0x00000004ff0a7819 */ /* 0x000fe4000001140a */
[----:B------:R-:W-:Y:S01]  /*0540*/  LOP3.LUT R9, R0, R9, RZ, 0xfc, !PT ;  /* 0x0000000900097212 */ /* 0x000fe200078efcff */
[C---:B------:R-:W-:Y:S01]  /*0550*/  IMAD.IADD R11, R14.reuse, 0x1, -R11 ;  /* 0x000000010e0b7824 */ /* 0x040fe200078e0a0b */
[----:B------:R-:W-:-:S02]  /*0560*/  ISETP.GE.AND P0, PT, R14, 0x100, PT ;  /* 0x000001000e00780c */ /* 0x000fc40003f06270 */
[C---:B------:R-:W-:Y:S01]  /*0570*/  LOP3.LUT R0, R9.reuse, 0x2, RZ, 0xfc, !PT ;  /* 0x0000000209007812 */ /* 0x040fe200078efcff */
[----:B------:R-:W-:Y:S01]  /*0580*/  IMAD R12, R10, 0x30, R11 ;  /* 0x000000300a0c7824 */ /* 0x000fe200078e020b */
[----:B------:R-:W-:Y:S02]  /*0590*/  LOP3.LUT R13, R8, 0x200, RZ, 0xfc, !PT ;  /* 0x00000200080d7812 */ /* 0x000fe400078efcff */
[C---:B------:R-:W-:Y:S02]  /*05a0*/  ISETP.LT.AND P1, PT, R9.reuse, 0x3, !P0 ;  /* 0x000000030900780c */ /* 0x040fe40004721270 */
[----:B------:R-:W-:Y:S01]  /*05b0*/  ISETP.LT.AND P0, PT, R0, 0x3, !P0 ;  /* 0x000000030000780c */ /* 0x000fe20004701270 */
[----:B------:R-:W-:Y:S01]  /*05c0*/  IMAD R11, R9, 0x10, R12 ;  /* 0x00000010090b7824 */ /* 0x000fe200078e020c */
[----:B------:R-:W-:-:S03]  /*05d0*/  SHF.R.U32.HI R13, RZ, 0x4, R13 ;  /* 0x00000004ff0d7819 */ /* 0x000fc6000001160d */
[----:B0-----:R-:W-:Y:S01]  /*05e0*/  IMAD.WIDE R10, R11, 0x4, R2 ;  /* 0x000000040b0a7825 */ /* 0x001fe200078e0202 */
[----:B------:R-:W-:-:S05]  /*05f0*/  LOP3.LUT R13, R13, 0x30, RZ, 0xc0, !PT ;  /* 0x000000300d0d7812 */ /* 0x000fca00078ec0ff */
[----:B------:R-:W-:-:S04]  /*0600*/  VIADD R13, R13, UR4 ;  /* 0x000000040d0d7c36 */ /* 0x000fc80008000000 */
[----:B------:R-:W-:Y:S01]  /*0610*/  IMAD R13, R8, 0x4, R13 ;  /* 0x00000004080d7824 */ /* 0x000fe200078e020d */
[----:B--2---:R-:W-:Y:S04]  /*0620*/  STS [R18+0x80], R19 ;  /* 0x0000801312007388 */ /* 0x004fe80000000800 */
[----:B---3--:R-:W-:Y:S04]  /*0630*/  STS [R18+0x180], R21 ;  /* 0x0001801512007388 */ /* 0x008fe80000000800 */
[----:B----4-:R-:W-:Y:S04]  /*0640*/  STS [R18+0x100], R20 ;  /* 0x0001001412007388 */ /* 0x010fe80000000800 */
[----:B-----5:R-:W-:Y:S04]  /*0650*/  STS [R18+0x200], R22 ;  /* 0x0002001612007388 */ /* 0x020fe80000000800 */
[----:B------:R-:W-:Y:S04]  /*0660*/  STS [R18+0x280], R24 ;  /* 0x0002801812007388 */ /* 0x000fe80000000800 */
[----:B------:R-:W-:Y:S04]  /*0670*/  STS [R18+0x300], R23 ;  /* 0x0003001712007388 */ /* 0x000fe80000000800 */
[----:B------:R-:W-:Y:S04]  /*0680*/  STS [R18], R26 ;  /* 0x0000001a12007388 */ /* 0x000fe80000000800 */
[----:B------:R-:W-:Y:S01]  /*0690*/  STS [R18+0x380], R25 ;  /* 0x0003801912007388 */ /* 0x000fe20000000800 */
[----:B------:R-:W-:Y:S06]  /*06a0*/  BAR.SYNC.DEFER_BLOCKING 0x0 ;  /* 0x0000000000007b1d */ /* 0x000fec0000010000 */
[----:B------:R-:W0:Y:S04]  /*06b0*/  LDS.128 R4, [R4] ;  /* 0x0000000004047984 */ /* 0x000e280000000c00 */
[----:B0-----:R0:W-:Y:S02]  /*06c0*/  @P1 STG.E.128 desc[UR6][R10.64], R4 ;  /* 0x000000040a001986 */ /* 0x0011e4000c101d06 */
[----:B0-----:R-:W-:Y:S05]  /*06d0*/  @!P0 EXIT ;  /* 0x000000000000894d */ /* 0x001fea0003800000 */
[----:B0-----:R-:W0:Y:S01]  /*06e0*/  LDS.128 R8, [R13+0x800] ;  /* 0x000800000d087984 */ /* 0x001e220000000c00 */
[----:B------:R-:W-:-:S04]  /*06f0*/  IMAD R5, R0, 0x10, R12 ;  /* 0x0000001000057824 */ /* 0x000fc800078e020c */
[----:B------:R-:W-:-:S05]  /*0700*/  IMAD.WIDE R2, R5, 0x4, R2 ;  /* 0x0000000405027825 */ /* 0x000fca00078e0202 */
[----:B0-----:R-:W-:Y:S01]  /*0710*/  STG.E.128 desc[UR6][R2.64], R8 ;  /* 0x0000000802007986 */ /* 0x001fe2000c101d06 */
[----:B------:R-:W-:Y:S05]  /*0720*/  EXIT ;  /* 0x000000000000794d */ /* 0x000fea0003800000 */
.L_x_0:
[----:B------:R-:W-:-:S00]  /*0730*/  BRA `(.L_x_0) ;  /* 0xfffffffc00fc7947 */ /* 0x000fc0000383ffff */
[----:B------:R-:W-:-:S00]  /*0740*/  NOP ;  /* 0x0000000000007918 */ /* 0x000fc00000000000 */
        /* <DEDUP_REMOVED lines=11> */
.L_x_1:


//--------------------- .nv.shared.triton_poi_fused_2 --------------------------
	.section	.nv.shared.triton_poi_fused_2,"aw",@nobits
	.sectionflags	@""
	.align	16
	.zero		1024


//--------------------- .nv.constant0.triton_poi_fused_2 --------------------------
	.section	.nv.constant0.triton_poi_fused_2,"a",@progbits
	.sectionflags	@""
	.align	4
.nv.constant0.triton_poi_fused_2:
	.zero		552
